	.headerflags	@"EF_CUDA_TEXMODE_UNIFIED EF_CUDA_64BIT_ADDRESS EF_CUDA_ACCELERATORS EF_CUDA_SM90 EF_CUDA_VIRTUAL_SM(EF_CUDA_SM90)"
	.elftype	@"ET_EXEC"


//--------------------- .nv.info                  --------------------------
	.section	.nv.info,"",@"SHT_CUDA_INFO"
	.align	4


	//----- nvinfo : EIATTR_REGCOUNT
	.align		4
        /*0000*/ 	.byte	0x04, 0x2f
        /*0002*/ 	.short	(.L_3 - .L_2)
	.align		4
.L_2:
        /*0004*/ 	.word	index@(triton_poi_fused__native_batch_norm_legit_no_training_add_convolution_93)
        /*0008*/ 	.word	0x00000020


	//----- nvinfo : EIATTR_MIN_STACK_SIZE
	.align		4
.L_3:
        /*000c*/ 	.byte	0x04, 0x12
        /*000e*/ 	.short	(.L_5 - .L_4)
	.align		4
.L_4:
        /*0010*/ 	.word	index@(triton_poi_fused__native_batch_norm_legit_no_training_add_convolution_93)
        /*0014*/ 	.word	0x00000000


	//----- nvinfo : EIATTR_FRAME_SIZE
	.align		4
.L_5:
        /*0018*/ 	.byte	0x04, 0x11
        /*001a*/ 	.short	(.L_7 - .L_6)
	.align		4
.L_6:
        /*001c*/ 	.word	index@(triton_poi_fused__native_batch_norm_legit_no_training_add_convolution_93)
        /*0020*/ 	.word	0x00000000


	//----- nvinfo : EIATTR_MIN_STACK_SIZE
	.align		4
.L_7:
        /*0024*/ 	.byte	0x04, 0x12
        /*0026*/ 	.short	(.L_9 - .L_8)
	.align		4
.L_8:
        /*0028*/ 	.word	index@(triton_poi_fused__native_batch_norm_legit_no_training_add_convolution_93)
        /*002c*/ 	.word	0x00000000
.L_9:


//--------------------- .nv.info.triton_poi_fused__native_batch_norm_legit_no_training_add_convolution_93 --------------------------
	.section	.nv.info.triton_poi_fused__native_batch_norm_legit_no_training_add_convolution_93,"",@"SHT_CUDA_INFO"
	.sectionflags	@""
	.align	4


	//----- nvinfo : EIATTR_CUDA_API_VERSION
	.align		4
        /*0000*/ 	.byte	0x04, 0x37
        /*0002*/ 	.short	(.L_11 - .L_10)
.L_10:
        /*0004*/ 	.word	0x0000007c


	//----- nvinfo : EIATTR_KPARAM_INFO
	.align		4
.L_11:
        /*0008*/ 	.byte	0x04, 0x17
        /*000a*/ 	.short	(.L_13 - .L_12)
.L_12:
        /*000c*/ 	.word	0x00000000
        /*0010*/ 	.short	0x000d
        /*0012*/ 	.short	0x0068
        /*0014*/ 	.byte	0x00, 0xf0, 0x11, 0x00


	//----- nvinfo : EIATTR_KPARAM_INFO
	.align		4
.L_13:
        /*0018*/ 	.byte	0x04, 0x17
        /*001a*/ 	.short	(.L_15 - .L_14)
.L_14:
        /*001c*/ 	.word	0x00000000
        /*0020*/ 	.short	0x000c
        /*0022*/ 	.short	0x0060
        /*0024*/ 	.byte	0x00, 0xf4, 0x21, 0x00


	//----- nvinfo : EIATTR_KPARAM_INFO
	.align		4
.L_15:
        /*0028*/ 	.byte	0x04, 0x17
        /*002a*/ 	.short	(.L_17 - .L_16)
.L_16:
        /*002c*/ 	.word	0x00000000
        /*0030*/ 	.short	0x000b
        /*0032*/ 	.short	0x0058
        /*0034*/ 	.byte	0x00, 0xf4, 0x21, 0x00


	//----- nvinfo : EIATTR_KPARAM_INFO
	.align		4
.L_17:
        /*0038*/ 	.byte	0x04, 0x17
        /*003a*/ 	.short	(.L_19 - .L_18)
.L_18:
        /*003c*/ 	.word	0x00000000
        /*0040*/ 	.short	0x000a
        /*0042*/ 	.short	0x0050
        /*0044*/ 	.byte	0x00, 0xf4, 0x21, 0x00


	//----- nvinfo : EIATTR_KPARAM_INFO
	.align		4
.L_19:
        /*0048*/ 	.byte	0x04, 0x17
        /*004a*/ 	.short	(.L_21 - .L_20)
.L_20:
        /*004c*/ 	.word	0x00000000
        /*0050*/ 	.short	0x0009
        /*0052*/ 	.short	0x0048
        /*0054*/ 	.byte	0x00, 0xf4, 0x21, 0x00


	//----- nvinfo : EIATTR_KPARAM_INFO
	.align		4
.L_21:
        /*0058*/ 	.byte	0x04, 0x17
        /*005a*/ 	.short	(.L_23 - .L_22)
.L_22:
        /*005c*/ 	.word	0x00000000
        /*0060*/ 	.short	0x0008
        /*0062*/ 	.short	0x0040
        /*0064*/ 	.byte	0x00, 0xf4, 0x21, 0x00


	//----- nvinfo : EIATTR_KPARAM_INFO
	.align		4
.L_23:
        /*0068*/ 	.byte	0x04, 0x17
        /*006a*/ 	.short	(.L_25 - .L_24)
.L_24:
        /*006c*/ 	.word	0x00000000
        /*0070*/ 	.short	0x0007
        /*0072*/ 	.short	0x0038
        /*0074*/ 	.byte	0x00, 0xf4, 0x21, 0x00


	//----- nvinfo : EIATTR_KPARAM_INFO
	.align		4
.L_25:
        /*0078*/ 	.byte	0x04, 0x17
        /*007a*/ 	.short	(.L_27 - .L_26)
.L_26:
        /*007c*/ 	.word	0x00000000
        /*0080*/ 	.short	0x0006
        /*0082*/ 	.short	0x0030
        /*0084*/ 	.byte	0x00, 0xf4, 0x21, 0x00


	//----- nvinfo : EIATTR_KPARAM_INFO
	.align		4
.L_27:
        /*0088*/ 	.byte	0x04, 0x17
        /*008a*/ 	.short	(.L_29 - .L_28)
.L_28:
        /*008c*/ 	.word	0x00000000
        /*0090*/ 	.short	0x0005
        /*0092*/ 	.short	0x0028
        /*0094*/ 	.byte	0x00, 0xf4, 0x21, 0x00


	//----- nvinfo : EIATTR_KPARAM_INFO
	.align		4
.L_29:
        /*0098*/ 	.byte	0x04, 0x17
        /*009a*/ 	.short	(.L_31 - .L_30)
.L_30:
        /*009c*/ 	.word	0x00000000
        /*00a0*/ 	.short	0x0004
        /*00a2*/ 	.short	0x0020
        /*00a4*/ 	.byte	0x00, 0xf4, 0x21, 0x00


	//----- nvinfo : EIATTR_KPARAM_INFO
	.align		4
.L_31:
        /*00a8*/ 	.byte	0x04, 0x17
        /*00aa*/ 	.short	(.L_33 - .L_32)
.L_32:
        /*00ac*/ 	.word	0x00000000
        /*00b0*/ 	.short	0x0003
        /*00b2*/ 	.short	0x0018
        /*00b4*/ 	.byte	0x00, 0xf4, 0x21, 0x00


	//----- nvinfo : EIATTR_KPARAM_INFO
	.align		4
.L_33:
        /*00b8*/ 	.byte	0x04, 0x17
        /*00ba*/ 	.short	(.L_35 - .L_34)
.L_34:
        /*00bc*/ 	.word	0x00000000
        /*00c0*/ 	.short	0x0002
        /*00c2*/ 	.short	0x0010
        /*00c4*/ 	.byte	0x00, 0xf4, 0x21, 0x00


	//----- nvinfo : EIATTR_KPARAM_INFO
	.align		4
.L_35:
        /*00c8*/ 	.byte	0x04, 0x17
        /*00ca*/ 	.short	(.L_37 - .L_36)
.L_36:
        /*00cc*/ 	.word	0x00000000
        /*00d0*/ 	.short	0x0001
        /*00d2*/ 	.short	0x0008
        /*00d4*/ 	.byte	0x00, 0xf4, 0x21, 0x00


	//----- nvinfo : EIATTR_KPARAM_INFO
	.align		4
.L_37:
        /*00d8*/ 	.byte	0x04, 0x17
        /*00da*/ 	.short	(.L_39 - .L_38)
.L_38:
        /*00dc*/ 	.word	0x00000000
        /*00e0*/ 	.short	0x0000
        /*00e2*/ 	.short	0x0000
        /*00e4*/ 	.byte	0x00, 0xf4, 0x21, 0x00


	//----- nvinfo : EIATTR_SPARSE_MMA_MASK
	.align		4
.L_39:
        /*00e8*/ 	.byte	0x03, 0x50
        /*00ea*/ 	.short	0x0000


	//----- nvinfo : EIATTR_MAXREG_COUNT
	.align		4
        /*00ec*/ 	.byte	0x03, 0x1b
        /*00ee*/ 	.short	0x00ff


	//----- nvinfo : EIATTR_EXIT_INSTR_OFFSETS
	.align		4
        /*00f0*/ 	.byte	0x04, 0x1c
        /*00f2*/ 	.short	(.L_41 - .L_40)


	//   ....[0]....
.L_40:
        /*00f4*/ 	.word	0x00000580


	//   ....[1]....
        /*00f8*/ 	.word	0x000005a0


	//----- nvinfo : EIATTR_REQNTID
	.align		4
.L_41:
        /*00fc*/ 	.byte	0x04, 0x10
        /*00fe*/ 	.short	(.L_43 - .L_42)
.L_42:
        /*0100*/ 	.word	0x00000080
        /*0104*/ 	.word	0x00000001
        /*0108*/ 	.word	0x00000001


	//----- nvinfo : EIATTR_CBANK_PARAM_SIZE
	.align		4
.L_43:
        /*010c*/ 	.byte	0x03, 0x19
        /*010e*/ 	.short	0x006c


	//----- nvinfo : EIATTR_PARAM_CBANK
	.align		4
        /*0110*/ 	.byte	0x04, 0x0a
        /*0112*/ 	.short	(.L_45 - .L_44)
	.align		4
.L_44:
        /*0114*/ 	.word	index@(.nv.constant0.triton_poi_fused__native_batch_norm_legit_no_training_add_convolution_93)
        /*0118*/ 	.short	0x0210
        /*011a*/ 	.short	0x006c


	//----- nvinfo : EIATTR_SW_WAR
	.align		4
.L_45:
        /*011c*/ 	.byte	0x04, 0x36
        /*011e*/ 	.short	(.L_47 - .L_46)
.L_46:
        /*0120*/ 	.word	0x00000008
.L_47:


//--------------------- .nv.callgraph             --------------------------
	.section	.nv.callgraph,"",@"SHT_CUDA_CALLGRAPH"
	.align	4
	.sectionentsize	8
	.align		4
        /*0000*/ 	.word	0x00000000
	.align		4
        /*0004*/ 	.word	0xffffffff
	.align		4
        /*0008*/ 	.word	0x00000000
	.align		4
        /*000c*/ 	.word	0xfffffffe
	.align		4
        /*0010*/ 	.word	0x00000000
	.align		4
        /*0014*/ 	.word	0xfffffffd
	.align		4
        /*0018*/ 	.word	0x00000000
	.align		4
        /*001c*/ 	.word	0xfffffffc


//--------------------- .nv.constant4             --------------------------
	.section	.nv.constant4,"a",@progbits
	.align	8
	.align		8
.nv.constant4:
        /*0000*/ 	.dword	_$_str
	.align		8
        /*0008*/ 	.dword	_$_str_$_2


//--------------------- .text.triton_poi_fused__native_batch_norm_legit_no_training_add_convolution_93 --------------------------
	.section	.text.triton_poi_fused__native_batch_norm_legit_no_training_add_convolution_93,"ax",@progbits
	.align	128
        .global         triton_poi_fused__native_batch_norm_legit_no_training_add_convolution_93
        .type           triton_poi_fused__native_batch_norm_legit_no_training_add_convolution_93,@function
        .size           triton_poi_fused__native_batch_norm_legit_no_training_add_convolution_93,(.L_x_1 - triton_poi_fused__native_batch_norm_legit_no_training_add_convolution_93)
        .other          triton_poi_fused__native_batch_norm_legit_no_training_add_convolution_93,@"STO_CUDA_ENTRY STV_DEFAULT"
triton_poi_fused__native_batch_norm_legit_no_training_add_convolution_93:
.text.triton_poi_fused__native_batch_norm_legit_no_training_add_convolution_93:
[----:B------:R-:W0:Y:S01]  /*0000*/  LDC R1, c[0x0][0x28] ;  /* 0x00000a00ff017b82 */ /* 0x000e220000000800 */
[----:B------:R-:W1:Y:S07]  /*0010*/  S2R R4, SR_TID.X ;  /* 0x0000000000047919 */ /* 0x000e6e0000002100 */
[----:B------:R-:W2:Y:S01]  /*0020*/  LDC.64 R12, c[0x0][0x238] ;  /* 0x00008e00ff0c7b82 */ /* 0x000ea20000000a00 */
[----:B------:R-:W-:Y:S02]  /*0030*/  CS2R R6, SRZ ;  /* 0x0000000000067805 */ /* 0x000fe4000001ff00 */
[----:B------:R-:W-:Y:S01]  /*0040*/  CS2R R22, SRZ ;  /* 0x0000000000167805 */ /* 0x000fe2000001ff00 */
[----:B------:R-:W3:Y:S01]  /*0050*/  S2R R3, SR_CTAID.X ;  /* 0x0000000000037919 */ /* 0x000ee20000002500 */
[----:B------:R-:W-:-:S03]  /*0060*/  ULDC.64 UR4, c[0x0][0x208] ;  /* 0x0000820000047ab9 */ /* 0x000fc60000000a00 */
[----:B------:R-:W4:Y:S08]  /*0070*/  LDC.64 R16, c[0x0][0x258] ;  /* 0x00009600ff107b82 */ /* 0x000f300000000a00 */
[----:B------:R-:W5:Y:S08]  /*0080*/  LDC.64 R28, c[0x0][0x228] ;  /* 0x00008a00ff1c7b82 */ /* 0x000f700000000a00 */
[----:B------:R-:W5:Y:S01]  /*0090*/  LDC.64 R8, c[0x0][0x210] ;  /* 0x00008400ff087b82 */ /* 0x000f620000000a00 */
[----:B-1----:R-:W-:-:S07]  /*00a0*/  LOP3.LUT R4, R4, 0x7f, RZ, 0xc0, !PT ;  /* 0x0000007f04047812 */ /* 0x002fce00078ec0ff */
[----:B------:R-:W1:Y:S01]  /*00b0*/  LDC.64 R10, c[0x0][0x218] ;  /* 0x00008600ff0a7b82 */ /* 0x000e620000000a00 */
[----:B---3--:R-:W-:-:S04]  /*00c0*/  LEA R4, R3, R4, 0x7 ;  /* 0x0000000403047211 */ /* 0x008fc800078e38ff */
[C---:B------:R-:W-:Y:S01]  /*00d0*/  ISETP.GE.AND P4, PT, R4.reuse, 0x5700, PT ;  /* 0x000057000400780c */ /* 0x040fe20003f86270 */
[----:B------:R-:W-:Y:S02]  /*00e0*/  IMAD.HI R0, R4, 0x2f149903, RZ ;  /* 0x2f14990304007827 */ /* 0x000fe400078e02ff */
[----:B------:R-:W3:Y:S03]  /*00f0*/  LDC.64 R26, c[0x0][0x230] ;  /* 0x00008c00ff1a7b82 */ /* 0x000ee60000000a00 */
[----:B------:R-:W-:-:S04]  /*0100*/  SHF.R.U32.HI R3, RZ, 0x1f, R0 ;  /* 0x0000001fff037819 */ /* 0x000fc80000011600 */
[----:B------:R-:W-:Y:S01]  /*0110*/  LEA.HI.SX32 R3, R0, R3, 0x1c ;  /* 0x0000000300037211 */ /* 0x000fe200078fe2ff */
[----:B------:R-:W1:Y:S04]  /*0120*/  LDC.64 R20, c[0x0][0x250] ;  /* 0x00009400ff147b82 */ /* 0x000e680000000a00 */
[----:B------:R-:W-:-:S04]  /*0130*/  IMAD R25, R3, -0x57, R4 ;  /* 0xffffffa903197824 */ /* 0x000fc800078e0204 */
[C---:B--2---:R-:W-:Y:S01]  /*0140*/  IMAD.WIDE R12, R25.reuse, 0x4, R12 ;  /* 0x00000004190c7825 */ /* 0x044fe200078e020c */
[----:B------:R-:W2:Y:S03]  /*0150*/  LDC.64 R2, c[0x0][0x220] ;  /* 0x00008800ff027b82 */ /* 0x000ea60000000a00 */
[----:B----4-:R-:W-:Y:S01]  /*0160*/  IMAD.WIDE R16, R25, 0x4, R16 ;  /* 0x0000000419107825 */ /* 0x010fe200078e0210 */
[----:B------:R4:W3:Y:S04]  /*0170*/  @!P4 LDG.E.EL R6, desc[UR4][R12.64] ;  /* 0x000000040c06c981 */ /* 0x0008e8000c2e1900 */
[----:B------:R1:W3:Y:S01]  /*0180*/  @!P4 LDG.E.EL R23, desc[UR4][R16.64] ;  /* 0x000000041017c981 */ /* 0x0002e2000c2e1900 */
[----:B------:R-:W3:Y:S01]  /*0190*/  LDC.64 R14, c[0x0][0x248] ;  /* 0x00009200ff0e7b82 */ /* 0x000ee20000000a00 */
[----:B------:R-:W-:-:S07]  /*01a0*/  HFMA2.MMA R5, -RZ, RZ, 0, 0 ;  /* 0x00000000ff057435 */ /* 0x000fce00000001ff */
[----:B----4-:R-:W4:Y:S08]  /*01b0*/  LDC.64 R12, c[0x0][0x240] ;  /* 0x00009000ff0c7b82 */ /* 0x010f300000000a00 */
[----:B------:R-:W3:Y:S01]  /*01c0*/  LDC.64 R18, c[0x0][0x268] ;  /* 0x00009a00ff127b82 */ /* 0x000ee20000000a00 */
[----:B--2---:R-:W-:Y:S01]  /*01d0*/  IMAD.WIDE R2, R25, 0x4, R2 ;  /* 0x0000000419027825 */ /* 0x004fe200078e0202 */
[----:B------:R-:W-:-:S04]  /*01e0*/  MOV R0, RZ ;  /* 0x000000ff00007202 */ /* 0x000fc80000000f00 */
[----:B------:R2:W3:Y:S01]  /*01f0*/  @!P4 LDG.E.EL R5, desc[UR4][R2.64] ;  /* 0x000000040205c981 */ /* 0x0004e2000c2e1900 */
[----:B-----5:R-:W-:Y:S01]  /*0200*/  IMAD.WIDE R28, R25, 0x4, R28 ;  /* 0x00000004191c7825 */ /* 0x020fe200078e021c */
[----:B01----:R-:W0:Y:S03]  /*0210*/  LDC.64 R16, c[0x0][0x260] ;  /* 0x00009800ff107b82 */ /* 0x003e260000000a00 */
[C---:B------:R-:W-:Y:S01]  /*0220*/  IMAD.WIDE R8, R4.reuse, 0x4, R8 ;  /* 0x0000000404087825 */ /* 0x040fe200078e0208 */
[----:B------:R-:W5:Y:S03]  /*0230*/  @!P4 LDG.E.EL R7, desc[UR4][R28.64] ;  /* 0x000000041c07c981 */ /* 0x000f66000c2e1900 */
[----:B------:R-:W-:Y:S01]  /*0240*/  IMAD.WIDE R10, R4, 0x4, R10 ;  /* 0x00000004040a7825 */ /* 0x000fe200078e020a */
[----:B--2---:R-:W-:-:S03]  /*0250*/  CS2R R2, SRZ ;  /* 0x0000000000027805 */ /* 0x004fc6000001ff00 */
[C---:B---3--:R-:W-:Y:S01]  /*0260*/  IMAD.WIDE R26, R25.reuse, 0x4, R26 ;  /* 0x00000004191a7825 */ /* 0x048fe200078e021a */
[----:B------:R-:W5:Y:S03]  /*0270*/  @!P4 LDG.E R0, desc[UR4][R10.64] ;  /* 0x000000040a00c981 */ /* 0x000f66000c1e1900 */
[C---:B------:R-:W-:Y:S01]  /*0280*/  IMAD.WIDE R20, R25.reuse, 0x4, R20 ;  /* 0x0000000419147825 */ /* 0x040fe200078e0214 */
[----:B------:R-:W2:Y:S03]  /*0290*/  @!P4 LDG.E R2, desc[UR4][R8.64] ;  /* 0x000000040802c981 */ /* 0x000ea6000c1e1900 */
[C---:B----4-:R-:W-:Y:S01]  /*02a0*/  IMAD.WIDE R12, R25.reuse, 0x4, R12 ;  /* 0x00000004190c7825 */ /* 0x050fe200078e020c */
[----:B------:R1:W3:Y:S03]  /*02b0*/  @!P4 LDG.E.EL R22, desc[UR4][R26.64] ;  /* 0x000000041a16c981 */ /* 0x0002e6000c2e1900 */
[C---:B------:R-:W-:Y:S01]  /*02c0*/  IMAD.WIDE R14, R25.reuse, 0x4, R14 ;  /* 0x00000004190e7825 */ /* 0x040fe200078e020e */
[----:B------:R-:W4:Y:S03]  /*02d0*/  @!P4 LDG.E.EL R3, desc[UR4][R20.64] ;  /* 0x000000041403c981 */ /* 0x000f26000c2e1900 */
[----:B0-----:R-:W-:Y:S01]  /*02e0*/  IMAD.WIDE R16, R25, 0x4, R16 ;  /* 0x0000000419107825 */ /* 0x001fe200078e0210 */
[----:B-1----:R-:W-:-:S03]  /*02f0*/  CS2R R26, SRZ ;  /* 0x00000000001a7805 */ /* 0x002fc6000001ff00 */
[----:B------:R-:W-:Y:S01]  /*0300*/  IMAD.WIDE R18, R25, 0x4, R18 ;  /* 0x0000000419127825 */ /* 0x000fe200078e0212 */
[----:B------:R-:W-:Y:S02]  /*0310*/  CS2R R24, SRZ ;  /* 0x0000000000187805 */ /* 0x000fe4000001ff00 */
[----:B------:R0:W4:Y:S04]  /*0320*/  @!P4 LDG.E.EL R26, desc[UR4][R12.64] ;  /* 0x000000040c1ac981 */ /* 0x000128000c2e1900 */
[----:B------:R1:W4:Y:S04]  /*0330*/  @!P4 LDG.E.EL R25, desc[UR4][R14.64] ;  /* 0x000000040e19c981 */ /* 0x000328000c2e1900 */
[----:B------:R2:W4:Y:S01]  /*0340*/  @!P4 LDG.E.EL R27, desc[UR4][R16.64] ;  /* 0x00000004101bc981 */ /* 0x000522000c2e1900 */
[----:B0-----:R-:W0:Y:S03]  /*0350*/  LDC.64 R12, c[0x0][0x270] ;  /* 0x00009c00ff0c7b82 */ /* 0x001e260000000a00 */
[----:B------:R-:W4:Y:S01]  /*0360*/  @!P4 LDG.E.EL R24, desc[UR4][R18.64] ;  /* 0x000000041218c981 */ /* 0x000f22000c2e1900 */
[----:B0-----:R-:W-:-:S04]  /*0370*/  IMAD.WIDE R12, R4, 0x4, R12 ;  /* 0x00000004040c7825 */ /* 0x001fc800078e020c */
[----:B------:R-:W-:Y:S01]  /*0380*/  FADD R6, R6, 9.9999997473787516356e-06 ;  /* 0x3727c5ac06067421 */ /* 0x000fe20000000000 */
[----:B------:R-:W-:-:S03]  /*0390*/  FADD R23, R23, 9.9999997473787516356e-06 ;  /* 0x3727c5ac17177421 */ /* 0x000fc60000000000 */
[----:B------:R-:W0:Y:S08]  /*03a0*/  MUFU.SQRT R20, R6 ;  /* 0x0000000600147308 */ /* 0x000e300000002000 */
[----:B------:R-:W1:Y:S01]  /*03b0*/  MUFU.SQRT R21, R23 ;  /* 0x0000001700157308 */ /* 0x000e620000002000 */
[C---:B0-----:R-:W-:Y:S02]  /*03c0*/  FSETP.GT.AND P0, PT, R20.reuse, 8.50705917302346158658e+37, PT ;  /* 0x7e8000001400780b */ /* 0x041fe40003f04000 */
[----:B------:R-:W-:-:S02]  /*03d0*/  FSETP.GEU.AND P2, PT, R20, 1.175494350822287508e-38, PT ;  /* 0x008000001400780b */ /* 0x000fc40003f4e000 */
[C---:B-1----:R-:W-:Y:S02]  /*03e0*/  FSETP.GT.AND P1, PT, R21.reuse, 8.50705917302346158658e+37, PT ;  /* 0x7e8000001500780b */ /* 0x042fe40003f24000 */
[----:B------:R-:W-:-:S07]  /*03f0*/  FSETP.GEU.AND P3, PT, R21, 1.175494350822287508e-38, PT ;  /* 0x008000001500780b */ /* 0x000fce0003f6e000 */
[----:B------:R-:W-:Y:S01]  /*0400*/  @P0 FMUL R20, R20, 0.25 ;  /* 0x3e80000014140820 */ /* 0x000fe20000400000 */
[----:B------:R-:W-:-:S03]  /*0410*/  HFMA2.MMA R6, -RZ, RZ, 1.625, 0 ;  /* 0x3e800000ff067435 */ /* 0x000fc600000001ff */
[----:B------:R-:W-:Y:S01]  /*0420*/  @!P2 FMUL R20, R20, 16777216 ;  /* 0x4b8000001414a820 */ /* 0x000fe20000400000 */
[----:B------:R-:W-:-:S04]  /*0430*/  @P1 FMUL R21, R21, 0.25 ;  /* 0x3e80000015151820 */ /* 0x000fc80000400000 */
[----:B------:R-:W-:Y:S01]  /*0440*/  @!P3 FMUL R21, R21, 16777216 ;  /* 0x4b8000001515b820 */ /* 0x000fe20000400000 */
[----:B------:R-:W0:Y:S01]  /*0450*/  MUFU.RCP R20, R20 ;  /* 0x0000001400147308 */ /* 0x000e220000001000 */
[----:B------:R-:W-:-:S07]  /*0460*/  FSEL R15, R6, 1, P0 ;  /* 0x3f800000060f7808 */ /* 0x000fce0000000000 */
[----:B------:R-:W1:Y:S01]  /*0470*/  MUFU.RCP R21, R21 ;  /* 0x0000001500157308 */ /* 0x000e620000001000 */
[----:B------:R-:W-:Y:S01]  /*0480*/  FSEL R6, R6, 1, P1 ;  /* 0x3f80000006067808 */ /* 0x000fe20000800000 */
[----:B------:R-:W-:Y:S01]  /*0490*/  @!P2 FMUL R15, R15, 16777216 ;  /* 0x4b8000000f0fa820 */ /* 0x000fe20000400000 */
[----:B--2---:R-:W-:Y:S01]  /*04a0*/  FADD R17, R5, R2 ;  /* 0x0000000205117221 */ /* 0x004fe20000000000 */
[----:B-----5:R-:W-:Y:S02]  /*04b0*/  FADD R0, R7, R0 ;  /* 0x0000000007007221 */ /* 0x020fe40000000000 */
[----:B------:R-:W-:Y:S01]  /*04c0*/  @!P3 FMUL R6, R6, 16777216 ;  /* 0x4b8000000606b820 */ /* 0x000fe20000400000 */
[----:B0-----:R-:W-:Y:S01]  /*04d0*/  FMUL R20, R20, R15 ;  /* 0x0000000f14147220 */ /* 0x001fe20000400000 */
[----:B---3--:R-:W-:Y:S01]  /*04e0*/  FADD R5, R17, -R22 ;  /* 0x8000001611057221 */ /* 0x008fe20000000000 */
[----:B----4-:R-:W-:Y:S01]  /*04f0*/  FADD R3, R0, -R3 ;  /* 0x8000000300037221 */ /* 0x010fe20000000000 */
[----:B-1----:R-:W-:-:S02]  /*0500*/  FMUL R6, R21, R6 ;  /* 0x0000000615067220 */ /* 0x002fc40000400000 */
[----:B------:R-:W-:Y:S02]  /*0510*/  FMUL R20, R20, R5 ;  /* 0x0000000514147220 */ /* 0x000fe40000400000 */
[----:B------:R-:W-:Y:S02]  /*0520*/  FMUL R3, R6, R3 ;  /* 0x0000000306037220 */ /* 0x000fe40000400000 */
[----:B------:R-:W-:Y:S01]  /*0530*/  FFMA R20, R20, R26, R25 ;  /* 0x0000001a14147223 */ /* 0x000fe20000000019 */
[----:B------:R0:W-:Y:S01]  /*0540*/  @!P4 STG.E desc[UR4][R8.64], R17 ;  /* 0x000000110800c986 */ /* 0x0001e2000c101904 */
[----:B------:R-:W-:-:S03]  /*0550*/  FFMA R3, R3, R27, R24 ;  /* 0x0000001b03037223 */ /* 0x000fc60000000018 */
[----:B------:R0:W-:Y:S01]  /*0560*/  @!P4 STG.E desc[UR4][R10.64], R0 ;  /* 0x000000000a00c986 */ /* 0x0001e2000c101904 */
[----:B------:R-:W-:Y:S01]  /*0570*/  FADD R3, R20, R3 ;  /* 0x0000000314037221 */ /* 0x000fe20000000000 */
[----:B0-----:R-:W-:Y:S06]  /*0580*/  @P4 EXIT ;  /* 0x000000000000494d */ /* 0x001fec0003800000 */
[----:B------:R-:W-:Y:S01]  /*0590*/  STG.E desc[UR4][R12.64], R3 ;  /* 0x000000030c007986 */ /* 0x000fe2000c101904 */
[----:B------:R-:W-:Y:S05]  /*05a0*/  EXIT ;  /* 0x000000000000794d */ /* 0x000fea0003800000 */
.L_x_0:
[----:B------:R-:W-:-:S00]  /*05b0*/  BRA `(.L_x_0) ;  /* 0xfffffffc00fc7947 */ /* 0x000fc0000383ffff */
[----:B------:R-:W-:-:S00]  /*05c0*/  NOP ;  /* 0x0000000000007918 */ /* 0x000fc00000000000 */
        /* <DEDUP_REMOVED lines=11> */
.L_x_1:


//--------------------- .nv.global.init           --------------------------
	.section	.nv.global.init,"aw",@progbits
.nv.global.init:
	.type		_$_str,@object
	.size		_$_str,(_$_str_$_2 - _$_str)
_$_str:
        /*0000*/ 	.byte	0x5f, 0x5f, 0x43, 0x55, 0x44, 0x41, 0x5f, 0x46, 0x54, 0x5a, 0x00
	.type		_$_str_$_2,@object
	.size		_$_str_$_2,(.L_1 - _$_str_$_2)
_$_str_$_2:
        /*000b*/ 	.byte	0x5f, 0x5f, 0x43, 0x55, 0x44, 0x41, 0x5f, 0x50, 0x52, 0x45, 0x43, 0x5f, 0x53, 0x51, 0x52, 0x54
        /*001b*/ 	.byte	0x00
.L_1:


//--------------------- .nv.constant0.triton_poi_fused__native_batch_norm_legit_no_training_add_convolution_93 --------------------------
	.section	.nv.constant0.triton_poi_fused__native_batch_norm_legit_no_training_add_convolution_93,"a",@progbits
	.sectionflags	@""
	.align	4
.nv.constant0.triton_poi_fused__native_batch_norm_legit_no_training_add_convolution_93:
	.zero		636
